//
// Generated by NVIDIA NVVM Compiler
//
// Compiler Build ID: CL-36424714
// Cuda compilation tools, release 13.0, V13.0.88
// Based on NVVM 20.0.0
//

.version 9.0
.target sm_100
.address_size 64

	// .globl	_Z10gradeCheckPiPc

.visible .entry _Z10gradeCheckPiPc(
	.param .u64 .ptr .align 1 _Z10gradeCheckPiPc_param_0,
	.param .u64 .ptr .align 1 _Z10gradeCheckPiPc_param_1
)
{
	.reg .pred 	%p<6>;
	.reg .b16 	%rs<6>;
	.reg .b32 	%r<7>;
	.reg .b64 	%rd<17>;

	ld.param.u64 	%rd2, [_Z10gradeCheckPiPc_param_0];
	ld.param.u64 	%rd3, [_Z10gradeCheckPiPc_param_1];
	cvta.to.global.u64 	%rd1, %rd3;
	cvta.to.global.u64 	%rd4, %rd2;
	mov.u32 	%r1, %tid.x;
	mul.wide.u32 	%rd5, %r1, 4;
	add.s64 	%rd6, %rd4, %rd5;
	ld.global.u32 	%r2, [%rd6];
	add.s32 	%r3, %r2, -90;
	setp.gt.u32 	%p1, %r3, 10;
	@%p1 bra 	$L__BB0_2;
	cvt.u64.u32 	%rd15, %r1;
	add.s64 	%rd16, %rd1, %rd15;
	mov.b16 	%rs5, 65;
	st.global.u8 	[%rd16], %rs5;
	bra.uni 	$L__BB0_10;
$L__BB0_2:
	add.s32 	%r4, %r2, -80;
	setp.gt.u32 	%p2, %r4, 9;
	@%p2 bra 	$L__BB0_4;
	cvt.u64.u32 	%rd13, %r1;
	add.s64 	%rd14, %rd1, %rd13;
	mov.b16 	%rs4, 66;
	st.global.u8 	[%rd14], %rs4;
	bra.uni 	$L__BB0_10;
$L__BB0_4:
	add.s32 	%r5, %r2, -70;
	setp.gt.u32 	%p3, %r5, 9;
	@%p3 bra 	$L__BB0_6;
	cvt.u64.u32 	%rd11, %r1;
	add.s64 	%rd12, %rd1, %rd11;
	mov.b16 	%rs3, 67;
	st.global.u8 	[%rd12], %rs3;
	bra.uni 	$L__BB0_10;
$L__BB0_6:
	add.s32 	%r6, %r2, -60;
	setp.gt.u32 	%p4, %r6, 9;
	@%p4 bra 	$L__BB0_8;
	cvt.u64.u32 	%rd9, %r1;
	add.s64 	%rd10, %rd1, %rd9;
	mov.b16 	%rs2, 68;
	st.global.u8 	[%rd10], %rs2;
	bra.uni 	$L__BB0_10;
$L__BB0_8:
	setp.gt.u32 	%p5, %r2, 59;
	@%p5 bra 	$L__BB0_10;
	cvt.u64.u32 	%rd7, %r1;
	add.s64 	%rd8, %rd1, %rd7;
	mov.b16 	%rs1, 70;
	st.global.u8 	[%rd8], %rs1;
$L__BB0_10:
	bar.sync 	0;
	ret;

}


// ===== COMPILED SASS (sm_100) =====

	.target	sm_100

	.elftype	@"ET_EXEC"


//--------------------- .note.nv.tkinfo           --------------------------
	.section	.note.nv.tkinfo,"",@"SHT_NOTE"
	.sectionflags	@"SHF_NOTE_NV_TKINFO"
	.tkinfo
        /*0018*/ 	.word	0x00000002
        /*0030*/ 	.string	""
        /*0030*/ 	.string	"ptxas"
        /*0030*/ 	.string	"Cuda compilation tools, release 13.0, V13.0.88"
        /*0030*/ 	.string	"Build cuda_13.0.r13.0/compiler.36424714_0"
        /*0030*/ 	.string	"-arch sm_100 -m 64 "



//--------------------- .note.nv.cuinfo           --------------------------
	.section	.note.nv.cuinfo,"",@"SHT_NOTE"
	.sectionflags	@"SHF_NOTE_NV_CUINFO"
        /*0018*/ 	.short	0x0002
        /*001a*/ 	.short	0x0064
        /*001c*/ 	.short	0x0082
	.zero		2


//--------------------- .nv.info                  --------------------------
	.section	.nv.info,"",@"SHT_CUDA_INFO"
	.align	4


	//----- nvinfo : EIATTR_REGCOUNT
	.align		4
        /*0000*/ 	.byte	0x04, 0x2f
        /*0002*/ 	.short	(.L_1 - .L_0)
	.align		4
.L_0:
        /*0004*/ 	.word	index@(_Z10gradeCheckPiPc)
        /*0008*/ 	.word	0x0000000a


	//----- nvinfo : EIATTR_FRAME_SIZE
	.align		4
.L_1:
        /*000c*/ 	.byte	0x04, 0x11
        /*000e*/ 	.short	(.L_3 - .L_2)
	.align		4
.L_2:
        /*0010*/ 	.word	index@(_Z10gradeCheckPiPc)
        /*0014*/ 	.word	0x00000000


	//----- nvinfo : EIATTR_MIN_STACK_SIZE
	.align		4
.L_3:
        /*0018*/ 	.byte	0x04, 0x12
        /*001a*/ 	.short	(.L_5 - .L_4)
	.align		4
.L_4:
        /*001c*/ 	.word	index@(_Z10gradeCheckPiPc)
        /*0020*/ 	.word	0x00000000
.L_5:


//--------------------- .nv.compat                --------------------------
	.section	.nv.compat,"",@"SHT_CUDA_COMPAT_INFO"
	.align	4
        /*0000*/ 	.byte	0x02, 0x09, 0x00, 0x00, 0x02, 0x02, 0x01, 0x00, 0x02, 0x05, 0x05, 0x00, 0x03, 0x07, 0x01, 0x01
        /*0010*/ 	.byte	0x02, 0x03, 0x00, 0x00, 0x02, 0x06, 0x01, 0x00, 0x04, 0x0b, 0x08, 0x00, 0x09, 0x00, 0x00, 0x00
        /*0020*/ 	.byte	0x00, 0x00, 0x00, 0x00


//--------------------- .nv.info._Z10gradeCheckPiPc --------------------------
	.section	.nv.info._Z10gradeCheckPiPc,"",@"SHT_CUDA_INFO"
	.sectionflags	@""
	.align	4


	//----- nvinfo : EIATTR_CUDA_API_VERSION
	.align		4
        /*0000*/ 	.byte	0x04, 0x37
        /*0002*/ 	.short	(.L_7 - .L_6)
.L_6:
        /*0004*/ 	.word	0x00000082


	//----- nvinfo : EIATTR_KPARAM_INFO
	.align		4
.L_7:
        /*0008*/ 	.byte	0x04, 0x17
        /*000a*/ 	.short	(.L_9 - .L_8)
.L_8:
        /*000c*/ 	.word	0x00000000
        /*0010*/ 	.short	0x0001
        /*0012*/ 	.short	0x0008
        /*0014*/ 	.byte	0x00, 0xf5, 0x21, 0x00


	//----- nvinfo : EIATTR_KPARAM_INFO
	.align		4
.L_9:
        /*0018*/ 	.byte	0x04, 0x17
        /*001a*/ 	.short	(.L_11 - .L_10)
.L_10:
        /*001c*/ 	.word	0x00000000
        /*0020*/ 	.short	0x0000
        /*0022*/ 	.short	0x0000
        /*0024*/ 	.byte	0x00, 0xf5, 0x21, 0x00


	//----- nvinfo : EIATTR_SPARSE_MMA_MASK
	.align		4
.L_11:
        /*0028*/ 	.byte	0x03, 0x50
        /*002a*/ 	.short	0x0000


	//----- nvinfo : EIATTR_MAXREG_COUNT
	.align		4
        /*002c*/ 	.byte	0x03, 0x1b
        /*002e*/ 	.short	0x00ff


	//----- nvinfo : EIATTR_NUM_BARRIERS
	.align		4
        /*0030*/ 	.byte	0x02, 0x4c
        /*0032*/ 	.byte	0x01
	.zero		1


	//----- nvinfo : EIATTR_MERCURY_ISA_VERSION
	.align		4
        /*0034*/ 	.byte	0x03, 0x5f
        /*0036*/ 	.short	0x0101


	//----- nvinfo : EIATTR_VRC_CTA_INIT_COUNT
	.align		4
        /*0038*/ 	.byte	0x02, 0x4a
	.zero		1
	.zero		1


	//----- nvinfo : EIATTR_EXIT_INSTR_OFFSETS
	.align		4
        /*003c*/ 	.byte	0x04, 0x1c
        /*003e*/ 	.short	(.L_13 - .L_12)


	//   ....[0]....
.L_12:
        /*0040*/ 	.word	0x000002f0


	//----- nvinfo : EIATTR_CRS_STACK_SIZE
	.align		4
.L_13:
        /*0044*/ 	.byte	0x04, 0x1e
        /*0046*/ 	.short	(.L_15 - .L_14)
.L_14:
        /*0048*/ 	.word	0x00000000


	//----- nvinfo : EIATTR_CBANK_PARAM_SIZE
	.align		4
.L_15:
        /*004c*/ 	.byte	0x03, 0x19
        /*004e*/ 	.short	0x0010


	//----- nvinfo : EIATTR_PARAM_CBANK
	.align		4
        /*0050*/ 	.byte	0x04, 0x0a
        /*0052*/ 	.short	(.L_17 - .L_16)
	.align		4
.L_16:
        /*0054*/ 	.word	index@(.nv.constant0._Z10gradeCheckPiPc)
        /*0058*/ 	.short	0x0380
        /*005a*/ 	.short	0x0010


	//----- nvinfo : EIATTR_SW_WAR
	.align		4
.L_17:
        /*005c*/ 	.byte	0x04, 0x36
        /*005e*/ 	.short	(.L_19 - .L_18)
.L_18:
        /*0060*/ 	.word	0x00000008
.L_19:


//--------------------- .nv.callgraph             --------------------------
	.section	.nv.callgraph,"",@"SHT_CUDA_CALLGRAPH"
	.align	4
	.sectionentsize	8
	.align		4
        /*0000*/ 	.word	0x00000000
	.align		4
        /*0004*/ 	.word	0xffffffff
	.align		4
        /*0008*/ 	.word	0x00000000
	.align		4
        /*000c*/ 	.word	0xfffffffe
	.align		4
        /*0010*/ 	.word	0x00000000
	.align		4
        /*0014*/ 	.word	0xfffffffd
	.align		4
        /*0018*/ 	.word	0x00000000
	.align		4
        /*001c*/ 	.word	0xfffffffc


//--------------------- .text._Z10gradeCheckPiPc  --------------------------
	.section	.text._Z10gradeCheckPiPc,"ax",@progbits
	.align	128
        .global         _Z10gradeCheckPiPc
        .type           _Z10gradeCheckPiPc,@function
        .size           _Z10gradeCheckPiPc,(.L_x_3 - _Z10gradeCheckPiPc)
        .other          _Z10gradeCheckPiPc,@"STO_CUDA_ENTRY STV_DEFAULT"
_Z10gradeCheckPiPc:
.text._Z10gradeCheckPiPc:
[----:B------:R-:W-:Y:S01]  /*0000*/  LDC R1, c[0x0][0x37c] ;  /* 0x0000df00ff017b82 */ /* 0x000fe20000000800 */
[----:B------:R-:W0:Y:S07]  /*0010*/  S2R R3, SR_TID.X ;  /* 0x0000000000037919 */ /* 0x000e2e0000002100 */
[----:B------:R-:W0:Y:S01]  /*0020*/  LDC.64 R4, c[0x0][0x380] ;  /* 0x0000e000ff047b82 */ /* 0x000e220000000a00 */
[----:B------:R-:W1:Y:S01]  /*0030*/  LDCU.64 UR4, c[0x0][0x358] ;  /* 0x00006b00ff0477ac */ /* 0x000e620008000a00 */
[----:B0-----:R-:W-:-:S05]  /*0040*/  IMAD.WIDE.U32 R4, R3, 0x4, R4 ;  /* 0x0000000403047825 */ /* 0x001fca00078e0004 */
[----:B-1----:R-:W2:Y:S01]  /*0050*/  LDG.E R0, desc[UR4][R4.64] ;  /* 0x0000000404007981 */ /* 0x002ea2000c1e1900 */
[----:B------:R-:W-:Y:S01]  /*0060*/  BSSY.RECONVERGENT B0, `(.L_x_0) ;  /* 0x0000027000007945 */ /* 0x000fe20003800200 */
[----:B--2---:R-:W-:-:S05]  /*0070*/  VIADD R2, R0, 0xffffffa6 ;  /* 0xffffffa600027836 */ /* 0x004fca0000000000 */
[----:B------:R-:W-:Y:S01]  /*0080*/  ISETP.GT.U32.AND P0, PT, R2, 0xa, PT ;  /* 0x0000000a0200780c */ /* 0x000fe20003f04070 */
[----:B------:R-:W-:-:S12]  /*0090*/  IMAD.MOV.U32 R2, RZ, RZ, 0x41 ;  /* 0x00000041ff027424 */ /* 0x000fd800078e00ff */
[----:B------:R-:W0:Y:S02]  /*00a0*/  @!P0 LDC.64 R6, c[0x0][0x388] ;  /* 0x0000e200ff068b82 */ /* 0x000e240000000a00 */
[----:B0-----:R-:W-:-:S05]  /*00b0*/  @!P0 IADD3 R6, P1, PT, R3, R6, RZ ;  /* 0x0000000603068210 */ /* 0x001fca0007f3e0ff */
[----:B------:R-:W-:-:S05]  /*00c0*/  @!P0 IMAD.X R7, RZ, RZ, R7, P1 ;  /* 0x000000ffff078224 */ /* 0x000fca00008e0607 */
[----:B------:R0:W-:Y:S01]  /*00d0*/  @!P0 STG.E.U8 desc[UR4][R6.64], R2 ;  /* 0x0000000206008986 */ /* 0x0001e2000c101104 */
[----:B------:R-:W-:Y:S05]  /*00e0*/  @!P0 BRA `(.L_x_1) ;  /* 0x0000000000788947 */ /* 0x000fea0003800000 */
[----:B0-----:R-:W-:-:S04]  /*00f0*/  IADD3 R2, PT, PT, R0, -0x50, RZ ;  /* 0xffffffb000027810 */ /* 0x001fc80007ffe0ff */
[----:B------:R-:W-:Y:S01]  /*0100*/  ISETP.GT.U32.AND P0, PT, R2, 0x9, PT ;  /* 0x000000090200780c */ /* 0x000fe20003f04070 */
[----:B------:R-:W-:-:S12]  /*0110*/  IMAD.MOV.U32 R2, RZ, RZ, 0x42 ;  /* 0x00000042ff027424 */ /* 0x000fd800078e00ff */
[----:B------:R-:W0:Y:S02]  /*0120*/  @!P0 LDC.64 R4, c[0x0][0x388] ;  /* 0x0000e200ff048b82 */ /* 0x000e240000000a00 */
[----:B0-----:R-:W-:-:S05]  /*0130*/  @!P0 IADD3 R4, P1, PT, R3, R4, RZ ;  /* 0x0000000403048210 */ /* 0x001fca0007f3e0ff */
[----:B------:R-:W-:-:S05]  /*0140*/  @!P0 IMAD.X R5, RZ, RZ, R5, P1 ;  /* 0x000000ffff058224 */ /* 0x000fca00008e0605 */
[----:B------:R1:W-:Y:S01]  /*0150*/  @!P0 STG.E.U8 desc[UR4][R4.64], R2 ;  /* 0x0000000204008986 */ /* 0x0003e2000c101104 */
[----:B------:R-:W-:Y:S05]  /*0160*/  @!P0 BRA `(.L_x_1) ;  /* 0x0000000000588947 */ /* 0x000fea0003800000 */
[----:B-1----:R-:W-:-:S04]  /*0170*/  IADD3 R2, PT, PT, R0, -0x46, RZ ;  /* 0xffffffba00027810 */ /* 0x002fc80007ffe0ff */
[----:B------:R-:W-:Y:S01]  /*0180*/  ISETP.GT.U32.AND P0, PT, R2, 0x9, PT ;  /* 0x000000090200780c */ /* 0x000fe20003f04070 */
[----:B------:R-:W-:-:S12]  /*0190*/  IMAD.MOV.U32 R2, RZ, RZ, 0x43 ;  /* 0x00000043ff027424 */ /* 0x000fd800078e00ff */
[----:B------:R-:W0:Y:S02]  /*01a0*/  @!P0 LDC.64 R4, c[0x0][0x388] ;  /* 0x0000e200ff048b82 */ /* 0x000e240000000a00 */
[----:B0-----:R-:W-:-:S05]  /*01b0*/  @!P0 IADD3 R4, P1, PT, R3, R4, RZ ;  /* 0x0000000403048210 */ /* 0x001fca0007f3e0ff */
[----:B------:R-:W-:-:S05]  /*01c0*/  @!P0 IMAD.X R5, RZ, RZ, R5, P1 ;  /* 0x000000ffff058224 */ /* 0x000fca00008e0605 */
[----:B------:R2:W-:Y:S01]  /*01d0*/  @!P0 STG.E.U8 desc[UR4][R4.64], R2 ;  /* 0x0000000204008986 */ /* 0x0005e2000c101104 */
[----:B------:R-:W-:Y:S05]  /*01e0*/  @!P0 BRA `(.L_x_1) ;  /* 0x0000000000388947 */ /* 0x000fea0003800000 */
[----:B--2---:R-:W-:-:S04]  /*01f0*/  IADD3 R2, PT, PT, R0, -0x3c, RZ ;  /* 0xffffffc400027810 */ /* 0x004fc80007ffe0ff */
[----:B------:R-:W-:Y:S01]  /*0200*/  ISETP.GT.U32.AND P0, PT, R2, 0x9, PT ;  /* 0x000000090200780c */ /* 0x000fe20003f04070 */
[----:B------:R-:W-:-:S12]  /*0210*/  IMAD.MOV.U32 R2, RZ, RZ, 0x44 ;  /* 0x00000044ff027424 */ /* 0x000fd800078e00ff */
[----:B------:R-:W0:Y:S02]  /*0220*/  @!P0 LDC.64 R4, c[0x0][0x388] ;  /* 0x0000e200ff048b82 */ /* 0x000e240000000a00 */
[----:B0-----:R-:W-:-:S05]  /*0230*/  @!P0 IADD3 R4, P1, PT, R3, R4, RZ ;  /* 0x0000000403048210 */ /* 0x001fca0007f3e0ff */
[----:B------:R-:W-:-:S05]  /*0240*/  @!P0 IMAD.X R5, RZ, RZ, R5, P1 ;  /* 0x000000ffff058224 */ /* 0x000fca00008e0605 */
[----:B------:R3:W-:Y:S01]  /*0250*/  @!P0 STG.E.U8 desc[UR4][R4.64], R2 ;  /* 0x0000000204008986 */ /* 0x0007e2000c101104 */
[----:B------:R-:W-:Y:S05]  /*0260*/  @!P0 BRA `(.L_x_1) ;  /* 0x0000000000188947 */ /* 0x000fea0003800000 */
[----:B------:R-:W-:Y:S01]  /*0270*/  ISETP.GT.U32.AND P0, PT, R0, 0x3b, PT ;  /* 0x0000003b0000780c */ /* 0x000fe20003f04070 */
[----:B------:R-:W-:-:S12]  /*0280*/  HFMA2 R0, -RZ, RZ, 0, 4.17232513427734375e-06 ;  /* 0x00000046ff007431 */ /* 0x000fd800000001ff */
[----:B---3--:R-:W0:Y:S02]  /*0290*/  @!P0 LDC.64 R4, c[0x0][0x388] ;  /* 0x0000e200ff048b82 */ /* 0x008e240000000a00 */
[----:B0-----:R-:W-:-:S05]  /*02a0*/  @!P0 IADD3 R2, P1, PT, R3, R4, RZ ;  /* 0x0000000403028210 */ /* 0x001fca0007f3e0ff */
[----:B------:R-:W-:-:S05]  /*02b0*/  @!P0 IMAD.X R3, RZ, RZ, R5, P1 ;  /* 0x000000ffff038224 */ /* 0x000fca00008e0605 */
[----:B------:R4:W-:Y:S03]  /*02c0*/  @!P0 STG.E.U8 desc[UR4][R2.64], R0 ;  /* 0x0000000002008986 */ /* 0x0009e6000c101104 */
.L_x_1:
[----:B------:R-:W-:Y:S05]  /*02d0*/  BSYNC.RECONVERGENT B0 ;  /* 0x0000000000007941 */ /* 0x000fea0003800200 */
.L_x_0:
[----:B------:R-:W-:Y:S06]  /*02e0*/  BAR.SYNC.DEFER_BLOCKING 0x0 ;  /* 0x0000000000007b1d */ /* 0x000fec0000010000 */
[----:B------:R-:W-:Y:S05]  /*02f0*/  EXIT ;  /* 0x000000000000794d */ /* 0x000fea0003800000 */
.L_x_2:
[----:B------:R-:W-:-:S00]  /*0300*/  BRA `(.L_x_2) ;  /* 0xfffffffc00fc7947 */ /* 0x000fc0000383ffff */
[----:B------:R-:W-:-:S00]  /*0310*/  NOP ;  /* 0x0000000000007918 */ /* 0x000fc00000000000 */
        /* <DEDUP_REMOVED lines=14> */
.L_x_3:


//--------------------- .nv.shared.reserved.0     --------------------------
	.section	.nv.shared.reserved.0,"aw",@nobits
	.weak		__nv_reservedSMEM_offset_0_alias
	.size		__nv_reservedSMEM_offset_0_alias, 0, 64
	.other		__nv_reservedSMEM_offset_0_alias,@"STO_CUDA_RESERVED_SHARED STV_DEFAULT"
__nv_reservedSMEM_offset_0_alias:
	.zero		0
	.zero		64


//--------------------- .nv.constant0._Z10gradeCheckPiPc --------------------------
	.section	.nv.constant0._Z10gradeCheckPiPc,"a",@progbits
	.sectionflags	@""
	.align	4
.nv.constant0._Z10gradeCheckPiPc:
	.zero		912


//--------------------- SYMBOLS --------------------------

	.type		.nv.reservedSmem.offset0,@object
	.size		.nv.reservedSmem.offset0,0x4
